//
// Generated by NVIDIA NVVM Compiler
//
// Compiler Build ID: CL-36424714
// Cuda compilation tools, release 13.0, V13.0.88
// Based on NVVM 20.0.0
//

.version 9.0
.target sm_100
.address_size 64

	// .globl	simple_wmma_gemm

.visible .entry simple_wmma_gemm(
	.param .u64 .ptr .align 1 simple_wmma_gemm_param_0,
	.param .u64 .ptr .align 1 simple_wmma_gemm_param_1,
	.param .u64 .ptr .align 1 simple_wmma_gemm_param_2,
	.param .u64 .ptr .align 1 simple_wmma_gemm_param_3,
	.param .u32 simple_wmma_gemm_param_4,
	.param .u32 simple_wmma_gemm_param_5,
	.param .u32 simple_wmma_gemm_param_6,
	.param .f32 simple_wmma_gemm_param_7,
	.param .f32 simple_wmma_gemm_param_8
)
{
	.reg .pred 	%p<27>;
	.reg .b32 	%r<184>;
	.reg .b32 	%f<267>;
	.reg .b64 	%rd<65>;

	ld.param.u64 	%rd14, [simple_wmma_gemm_param_1];
	ld.param.u64 	%rd12, [simple_wmma_gemm_param_2];
	ld.param.u64 	%rd13, [simple_wmma_gemm_param_3];
	ld.param.u32 	%r28, [simple_wmma_gemm_param_4];
	ld.param.u32 	%r29, [simple_wmma_gemm_param_5];
	ld.param.u32 	%r30, [simple_wmma_gemm_param_6];
	cvta.to.global.u64 	%rd1, %rd14;
	cvta.to.global.u64 	%rd2, %rd13;
	cvta.to.global.u64 	%rd3, %rd12;
	mov.u32 	%r31, %ctaid.y;
	mov.u32 	%r1, %ntid.y;
	mov.u32 	%r32, %tid.y;
	mad.lo.s32 	%r176, %r31, %r1, %r32;
	shr.s32 	%r33, %r29, 31;
	shr.u32 	%r34, %r33, 28;
	add.s32 	%r35, %r29, %r34;
	shr.s32 	%r3, %r35, 4;
	setp.ge.s32 	%p2, %r176, %r3;
	@%p2 bra 	$L__BB0_9;
	mov.u32 	%r36, %ctaid.x;
	mov.u32 	%r37, %ntid.x;
	mov.u32 	%r38, %tid.x;
	mad.lo.s32 	%r39, %r36, %r37, %r38;
	shr.u32 	%r4, %r39, 5;
	shr.s32 	%r40, %r28, 31;
	shr.u32 	%r41, %r40, 28;
	add.s32 	%r42, %r28, %r41;
	shr.s32 	%r5, %r42, 4;
	setp.gt.s32 	%p3, %r30, 0;
	mov.u32 	%r43, %nctaid.x;
	shr.u32 	%r44, %r37, 5;
	mul.lo.s32 	%r6, %r44, %r43;
	mov.u32 	%r45, %nctaid.y;
	mul.lo.s32 	%r7, %r45, %r1;
	@%p3 bra 	$L__BB0_10;
	ld.param.f32 	%f183, [simple_wmma_gemm_param_7];
	mul.f32 	%f1, %f183, 0f00000000;
$L__BB0_3:
	setp.ge.s32 	%p4, %r4, %r5;
	@%p4 bra 	$L__BB0_8;
	shl.b32 	%r46, %r176, 4;
	cvt.u64.u32 	%rd10, %r46;
	mov.u32 	%r183, %r4;
$L__BB0_5:
	cvt.u32.u64 	%r47, %rd10;
	setp.ge.s32 	%p5, %r47, %r29;
	shl.b32 	%r25, %r183, 4;
	setp.ge.s32 	%p6, %r25, %r28;
	or.pred  	%p7, %p6, %p5;
	@%p7 bra 	$L__BB0_7;
	ld.param.f32 	%f185, [simple_wmma_gemm_param_8];
	mul.lo.s32 	%r48, %r25, %r29;
	cvt.s64.s32 	%rd16, %r48;
	add.s64 	%rd17, %rd16, %rd10;
	shl.b64 	%rd18, %rd17, 2;
	add.s64 	%rd19, %rd3, %rd18;
	wmma.load.c.sync.aligned.row.m16n16k16.global.f32 	{%f140, %f141, %f142, %f143, %f144, %f145, %f146, %f147}, [%rd19], %r29;
	fma.rn.f32 	%f148, %f185, %f140, %f1;
	fma.rn.f32 	%f149, %f185, %f141, %f1;
	fma.rn.f32 	%f150, %f185, %f142, %f1;
	fma.rn.f32 	%f151, %f185, %f143, %f1;
	fma.rn.f32 	%f152, %f185, %f144, %f1;
	fma.rn.f32 	%f153, %f185, %f145, %f1;
	fma.rn.f32 	%f154, %f185, %f146, %f1;
	fma.rn.f32 	%f155, %f185, %f147, %f1;
	add.s64 	%rd20, %rd2, %rd18;
	wmma.store.d.sync.aligned.row.m16n16k16.global.f32 	[%rd20], {%f148, %f149, %f150, %f151, %f152, %f153, %f154, %f155}, %r29;
$L__BB0_7:
	add.s32 	%r183, %r183, %r6;
	setp.lt.s32 	%p8, %r183, %r5;
	@%p8 bra 	$L__BB0_5;
$L__BB0_8:
	add.s32 	%r176, %r176, %r7;
	setp.lt.s32 	%p9, %r176, %r3;
	@%p9 bra 	$L__BB0_3;
$L__BB0_9:
	ret;
$L__BB0_10:
	add.s32 	%r49, %r30, -1;
	shr.u32 	%r50, %r49, 4;
	add.s32 	%r51, %r50, 1;
	and.b32  	%r8, %r51, 3;
$L__BB0_11:
	setp.lt.s32 	%p10, %r4, %r5;
	@%p10 bra 	$L__BB0_13;
$L__BB0_12:
	add.s32 	%r176, %r176, %r7;
	setp.lt.s32 	%p26, %r176, %r3;
	@%p26 bra 	$L__BB0_11;
	bra.uni 	$L__BB0_9;
$L__BB0_13:
	mul.lo.s32 	%r52, %r176, %r30;
	shl.b32 	%r11, %r52, 4;
	cvt.u64.u32 	%rd40, %r11;
	mov.u32 	%r177, %r4;
$L__BB0_14:
	shl.b32 	%r54, %r176, 4;
	setp.lt.s32 	%p11, %r54, %r29;
	setp.lt.u32 	%p12, %r30, 49;
	shl.b32 	%r13, %r177, 4;
	setp.lt.s32 	%p13, %r13, %r28;
	and.pred  	%p1, %p13, %p11;
	mul.lo.s32 	%r55, %r13, %r30;
	cvt.s64.s32 	%rd4, %r55;
	mov.b32 	%r181, 0;
	mov.f32 	%f195, 0f00000000;
	mov.f32 	%f196, %f195;
	mov.f32 	%f197, %f195;
	mov.f32 	%f198, %f195;
	mov.f32 	%f199, %f195;
	mov.f32 	%f200, %f195;
	mov.f32 	%f201, %f195;
	mov.f32 	%f202, %f195;
	@%p12 bra 	$L__BB0_25;
	ld.param.u64 	%rd60, [simple_wmma_gemm_param_0];
	add.s32 	%r57, %r30, -1;
	shr.u32 	%r58, %r57, 4;
	add.s32 	%r59, %r58, 1;
	and.b32  	%r60, %r59, 536870908;
	neg.s32 	%r178, %r60;
	shl.b64 	%rd21, %rd4, 1;
	cvta.to.global.u64 	%rd22, %rd60;
	add.s64 	%rd64, %rd22, %rd21;
	mov.b32 	%r181, 0;
	mov.f32 	%f195, 0f00000000;
	not.pred 	%p14, %p1;
	mov.u32 	%r179, %r11;
$L__BB0_16:
	@%p14 bra 	$L__BB0_18;
	wmma.load.a.sync.aligned.row.m16n16k16.global.f16 	{%r61, %r62, %r63, %r64, %r65, %r66, %r67, %r68}, [%rd64], %r30;
	mul.wide.u32 	%rd23, %r179, 2;
	add.s64 	%rd24, %rd1, %rd23;
	wmma.load.b.sync.aligned.col.m16n16k16.global.f16 	{%r69, %r70, %r71, %r72, %r73, %r74, %r75, %r76}, [%rd24], %r30;
	wmma.mma.sync.aligned.row.col.m16n16k16.f32.f32 {%f202, %f201, %f200, %f199, %f198, %f197, %f196, %f195}, {%r61, %r62, %r63, %r64, %r65, %r66, %r67, %r68}, {%r69, %r70, %r71, %r72, %r73, %r74, %r75, %r76}, {%f202, %f201, %f200, %f199, %f198, %f197, %f196, %f195};
$L__BB0_18:
	mul.wide.u32 	%rd25, %r179, 2;
	add.s64 	%rd7, %rd1, %rd25;
	@%p14 bra 	$L__BB0_20;
	add.s64 	%rd26, %rd64, 32;
	wmma.load.a.sync.aligned.row.m16n16k16.global.f16 	{%r77, %r78, %r79, %r80, %r81, %r82, %r83, %r84}, [%rd26], %r30;
	add.s64 	%rd27, %rd7, 32;
	wmma.load.b.sync.aligned.col.m16n16k16.global.f16 	{%r85, %r86, %r87, %r88, %r89, %r90, %r91, %r92}, [%rd27], %r30;
	wmma.mma.sync.aligned.row.col.m16n16k16.f32.f32 {%f202, %f201, %f200, %f199, %f198, %f197, %f196, %f195}, {%r77, %r78, %r79, %r80, %r81, %r82, %r83, %r84}, {%r85, %r86, %r87, %r88, %r89, %r90, %r91, %r92}, {%f202, %f201, %f200, %f199, %f198, %f197, %f196, %f195};
$L__BB0_20:
	@%p14 bra 	$L__BB0_22;
	add.s64 	%rd28, %rd64, 64;
	wmma.load.a.sync.aligned.row.m16n16k16.global.f16 	{%r93, %r94, %r95, %r96, %r97, %r98, %r99, %r100}, [%rd28], %r30;
	add.s64 	%rd29, %rd7, 64;
	wmma.load.b.sync.aligned.col.m16n16k16.global.f16 	{%r101, %r102, %r103, %r104, %r105, %r106, %r107, %r108}, [%rd29], %r30;
	wmma.mma.sync.aligned.row.col.m16n16k16.f32.f32 {%f202, %f201, %f200, %f199, %f198, %f197, %f196, %f195}, {%r93, %r94, %r95, %r96, %r97, %r98, %r99, %r100}, {%r101, %r102, %r103, %r104, %r105, %r106, %r107, %r108}, {%f202, %f201, %f200, %f199, %f198, %f197, %f196, %f195};
$L__BB0_22:
	@%p14 bra 	$L__BB0_24;
	add.s64 	%rd30, %rd64, 96;
	wmma.load.a.sync.aligned.row.m16n16k16.global.f16 	{%r109, %r110, %r111, %r112, %r113, %r114, %r115, %r116}, [%rd30], %r30;
	add.s64 	%rd31, %rd7, 96;
	wmma.load.b.sync.aligned.col.m16n16k16.global.f16 	{%r117, %r118, %r119, %r120, %r121, %r122, %r123, %r124}, [%rd31], %r30;
	wmma.mma.sync.aligned.row.col.m16n16k16.f32.f32 {%f202, %f201, %f200, %f199, %f198, %f197, %f196, %f195}, {%r109, %r110, %r111, %r112, %r113, %r114, %r115, %r116}, {%r117, %r118, %r119, %r120, %r121, %r122, %r123, %r124}, {%f202, %f201, %f200, %f199, %f198, %f197, %f196, %f195};
$L__BB0_24:
	add.s32 	%r181, %r181, 64;
	add.s32 	%r179, %r179, 64;
	add.s64 	%rd64, %rd64, 128;
	add.s32 	%r178, %r178, 4;
	setp.eq.s32 	%p18, %r178, 0;
	@%p18 bra 	$L__BB0_25;
	bra.uni 	$L__BB0_16;
$L__BB0_25:
	setp.eq.s32 	%p19, %r8, 0;
	@%p19 bra 	$L__BB0_34;
	ld.param.u64 	%rd61, [simple_wmma_gemm_param_0];
	cvt.u64.u32 	%rd32, %r181;
	add.s64 	%rd33, %rd32, %rd4;
	cvta.to.global.u64 	%rd34, %rd61;
	shl.b64 	%rd35, %rd33, 1;
	add.s64 	%rd9, %rd34, %rd35;
	not.pred 	%p20, %p1;
	@%p20 bra 	$L__BB0_28;
	wmma.load.a.sync.aligned.row.m16n16k16.global.f16 	{%r125, %r126, %r127, %r128, %r129, %r130, %r131, %r132}, [%rd9], %r30;
	add.s32 	%r133, %r181, %r11;
	mul.wide.u32 	%rd36, %r133, 2;
	add.s64 	%rd37, %rd1, %rd36;
	wmma.load.b.sync.aligned.col.m16n16k16.global.f16 	{%r134, %r135, %r136, %r137, %r138, %r139, %r140, %r141}, [%rd37], %r30;
	wmma.mma.sync.aligned.row.col.m16n16k16.f32.f32 {%f202, %f201, %f200, %f199, %f198, %f197, %f196, %f195}, {%r125, %r126, %r127, %r128, %r129, %r130, %r131, %r132}, {%r134, %r135, %r136, %r137, %r138, %r139, %r140, %r141}, {%f202, %f201, %f200, %f199, %f198, %f197, %f196, %f195};
$L__BB0_28:
	setp.eq.s32 	%p21, %r8, 1;
	@%p21 bra 	$L__BB0_34;
	not.pred 	%p22, %p1;
	@%p22 bra 	$L__BB0_31;
	add.s64 	%rd38, %rd9, 32;
	wmma.load.a.sync.aligned.row.m16n16k16.global.f16 	{%r142, %r143, %r144, %r145, %r146, %r147, %r148, %r149}, [%rd38], %r30;
	cvt.u64.u32 	%rd39, %r181;
	add.s64 	%rd41, %rd39, %rd40;
	shl.b64 	%rd42, %rd41, 1;
	add.s64 	%rd43, %rd1, %rd42;
	add.s64 	%rd44, %rd43, 32;
	wmma.load.b.sync.aligned.col.m16n16k16.global.f16 	{%r150, %r151, %r152, %r153, %r154, %r155, %r156, %r157}, [%rd44], %r30;
	wmma.mma.sync.aligned.row.col.m16n16k16.f32.f32 {%f202, %f201, %f200, %f199, %f198, %f197, %f196, %f195}, {%r142, %r143, %r144, %r145, %r146, %r147, %r148, %r149}, {%r150, %r151, %r152, %r153, %r154, %r155, %r156, %r157}, {%f202, %f201, %f200, %f199, %f198, %f197, %f196, %f195};
$L__BB0_31:
	setp.eq.s32 	%p23, %r8, 2;
	@%p23 bra 	$L__BB0_34;
	not.pred 	%p24, %p1;
	@%p24 bra 	$L__BB0_34;
	add.s64 	%rd45, %rd9, 64;
	wmma.load.a.sync.aligned.row.m16n16k16.global.f16 	{%r158, %r159, %r160, %r161, %r162, %r163, %r164, %r165}, [%rd45], %r30;
	cvt.u64.u32 	%rd46, %r181;
	add.s64 	%rd48, %rd46, %rd40;
	shl.b64 	%rd49, %rd48, 1;
	add.s64 	%rd50, %rd1, %rd49;
	add.s64 	%rd51, %rd50, 64;
	wmma.load.b.sync.aligned.col.m16n16k16.global.f16 	{%r166, %r167, %r168, %r169, %r170, %r171, %r172, %r173}, [%rd51], %r30;
	wmma.mma.sync.aligned.row.col.m16n16k16.f32.f32 {%f202, %f201, %f200, %f199, %f198, %f197, %f196, %f195}, {%r158, %r159, %r160, %r161, %r162, %r163, %r164, %r165}, {%r166, %r167, %r168, %r169, %r170, %r171, %r172, %r173}, {%f202, %f201, %f200, %f199, %f198, %f197, %f196, %f195};
$L__BB0_34:
	@%p1 bra 	$L__BB0_35;
	bra.uni 	$L__BB0_36;
$L__BB0_35:
	ld.param.f32 	%f186, [simple_wmma_gemm_param_8];
	ld.param.f32 	%f184, [simple_wmma_gemm_param_7];
	ld.param.u64 	%rd63, [simple_wmma_gemm_param_3];
	ld.param.u64 	%rd62, [simple_wmma_gemm_param_2];
	mul.lo.s32 	%r174, %r13, %r29;
	cvt.s64.s32 	%rd52, %r174;
	shl.b32 	%r175, %r176, 4;
	cvt.u64.u32 	%rd53, %r175;
	add.s64 	%rd54, %rd52, %rd53;
	cvta.to.global.u64 	%rd55, %rd62;
	shl.b64 	%rd56, %rd54, 2;
	add.s64 	%rd57, %rd55, %rd56;
	wmma.load.c.sync.aligned.row.m16n16k16.global.f32 	{%f159, %f160, %f161, %f162, %f163, %f164, %f165, %f166}, [%rd57], %r29;
	mul.f32 	%f167, %f186, %f159;
	fma.rn.f32 	%f168, %f184, %f202, %f167;
	mul.f32 	%f169, %f186, %f160;
	fma.rn.f32 	%f170, %f184, %f201, %f169;
	mul.f32 	%f171, %f186, %f161;
	fma.rn.f32 	%f172, %f184, %f200, %f171;
	mul.f32 	%f173, %f186, %f162;
	fma.rn.f32 	%f174, %f184, %f199, %f173;
	mul.f32 	%f175, %f186, %f163;
	fma.rn.f32 	%f176, %f184, %f198, %f175;
	mul.f32 	%f177, %f186, %f164;
	fma.rn.f32 	%f178, %f184, %f197, %f177;
	mul.f32 	%f179, %f186, %f165;
	fma.rn.f32 	%f180, %f184, %f196, %f179;
	mul.f32 	%f181, %f186, %f166;
	fma.rn.f32 	%f182, %f184, %f195, %f181;
	cvta.to.global.u64 	%rd58, %rd63;
	add.s64 	%rd59, %rd58, %rd56;
	wmma.store.d.sync.aligned.row.m16n16k16.global.f32 	[%rd59], {%f168, %f170, %f172, %f174, %f176, %f178, %f180, %f182}, %r29;
$L__BB0_36:
	add.s32 	%r177, %r177, %r6;
	setp.lt.s32 	%p25, %r177, %r5;
	@%p25 bra 	$L__BB0_14;
	bra.uni 	$L__BB0_12;

}


// ===== COMPILED SASS (sm_100) =====

	.target	sm_100

	.elftype	@"ET_EXEC"


//--------------------- .note.nv.tkinfo           --------------------------
	.section	.note.nv.tkinfo,"",@"SHT_NOTE"
	.sectionflags	@"SHF_NOTE_NV_TKINFO"
	.tkinfo
        /*0018*/ 	.word	0x00000002
        /*0030*/ 	.string	""
        /*0030*/ 	.string	"ptxas"
        /*0030*/ 	.string	"Cuda compilation tools, release 13.0, V13.0.88"
        /*0030*/ 	.string	"Build cuda_13.0.r13.0/compiler.36424714_0"
        /*0030*/ 	.string	"-arch sm_100 -m 64 "



//--------------------- .note.nv.cuinfo           --------------------------
	.section	.note.nv.cuinfo,"",@"SHT_NOTE"
	.sectionflags	@"SHF_NOTE_NV_CUINFO"
        /*0018*/ 	.short	0x0002
        /*001a*/ 	.short	0x0064
        /*001c*/ 	.short	0x0082
	.zero		2


//--------------------- .nv.info                  --------------------------
	.section	.nv.info,"",@"SHT_CUDA_INFO"
	.align	4


	//----- nvinfo : EIATTR_REGCOUNT
	.align		4
        /*0000*/ 	.byte	0x04, 0x2f
        /*0002*/ 	.short	(.L_1 - .L_0)
	.align		4
.L_0:
        /*0004*/ 	.word	index@(simple_wmma_gemm)
        /*0008*/ 	.word	0x00000028


	//----- nvinfo : EIATTR_FRAME_SIZE
	.align		4
.L_1:
        /*000c*/ 	.byte	0x04, 0x11
        /*000e*/ 	.short	(.L_3 - .L_2)
	.align		4
.L_2:
        /*0010*/ 	.word	index@(simple_wmma_gemm)
        /*0014*/ 	.word	0x00000000


	//----- nvinfo : EIATTR_MIN_STACK_SIZE
	.align		4
.L_3:
        /*0018*/ 	.byte	0x04, 0x12
        /*001a*/ 	.short	(.L_5 - .L_4)
	.align		4
.L_4:
        /*001c*/ 	.word	index@(simple_wmma_gemm)
        /*0020*/ 	.word	0x00000000
.L_5:


//--------------------- .nv.compat                --------------------------
	.section	.nv.compat,"",@"SHT_CUDA_COMPAT_INFO"
	.align	4
        /*0000*/ 	.byte	0x02, 0x09, 0x00, 0x00, 0x02, 0x02, 0x01, 0x00, 0x02, 0x05, 0x05, 0x00, 0x03, 0x07, 0x01, 0x01
        /*0010*/ 	.byte	0x02, 0x03, 0x00, 0x00, 0x02, 0x06, 0x01, 0x00, 0x04, 0x0b, 0x08, 0x00, 0x09, 0x00, 0x00, 0x00
        /*0020*/ 	.byte	0x00, 0x00, 0x00, 0x00


//--------------------- .nv.info.simple_wmma_gemm --------------------------
	.section	.nv.info.simple_wmma_gemm,"",@"SHT_CUDA_INFO"
	.sectionflags	@""
	.align	4


	//----- nvinfo : EIATTR_CUDA_API_VERSION
	.align		4
        /*0000*/ 	.byte	0x04, 0x37
        /*0002*/ 	.short	(.L_7 - .L_6)
.L_6:
        /*0004*/ 	.word	0x00000082


	//----- nvinfo : EIATTR_KPARAM_INFO
	.align		4
.L_7:
        /*0008*/ 	.byte	0x04, 0x17
        /*000a*/ 	.short	(.L_9 - .L_8)
.L_8:
        /*000c*/ 	.word	0x00000000
        /*0010*/ 	.short	0x0008
        /*0012*/ 	.short	0x0030
        /*0014*/ 	.byte	0x00, 0xf0, 0x11, 0x00


	//----- nvinfo : EIATTR_KPARAM_INFO
	.align		4
.L_9:
        /*0018*/ 	.byte	0x04, 0x17
        /*001a*/ 	.short	(.L_11 - .L_10)
.L_10:
        /*001c*/ 	.word	0x00000000
        /*0020*/ 	.short	0x0007
        /*0022*/ 	.short	0x002c
        /*0024*/ 	.byte	0x00, 0xf0, 0x11, 0x00


	//----- nvinfo : EIATTR_KPARAM_INFO
	.align		4
.L_11:
        /*0028*/ 	.byte	0x04, 0x17
        /*002a*/ 	.short	(.L_13 - .L_12)
.L_12:
        /*002c*/ 	.word	0x00000000
        /*0030*/ 	.short	0x0006
        /*0032*/ 	.short	0x0028
        /*0034*/ 	.byte	0x00, 0xf0, 0x11, 0x00


	//----- nvinfo : EIATTR_KPARAM_INFO
	.align		4
.L_13:
        /*0038*/ 	.byte	0x04, 0x17
        /*003a*/ 	.short	(.L_15 - .L_14)
.L_14:
        /*003c*/ 	.word	0x00000000
        /*0040*/ 	.short	0x0005
        /*0042*/ 	.short	0x0024
        /*0044*/ 	.byte	0x00, 0xf0, 0x11, 0x00


	//----- nvinfo : EIATTR_KPARAM_INFO
	.align		4
.L_15:
        /*0048*/ 	.byte	0x04, 0x17
        /*004a*/ 	.short	(.L_17 - .L_16)
.L_16:
        /*004c*/ 	.word	0x00000000
        /*0050*/ 	.short	0x0004
        /*0052*/ 	.short	0x0020
        /*0054*/ 	.byte	0x00, 0xf0, 0x11, 0x00


	//----- nvinfo : EIATTR_KPARAM_INFO
	.align		4
.L_17:
        /*0058*/ 	.byte	0x04, 0x17
        /*005a*/ 	.short	(.L_19 - .L_18)
.L_18:
        /*005c*/ 	.word	0x00000000
        /*0060*/ 	.short	0x0003
        /*0062*/ 	.short	0x0018
        /*0064*/ 	.byte	0x00, 0xf5, 0x21, 0x00


	//----- nvinfo : EIATTR_KPARAM_INFO
	.align		4
.L_19:
        /*0068*/ 	.byte	0x04, 0x17
        /*006a*/ 	.short	(.L_21 - .L_20)
.L_20:
        /*006c*/ 	.word	0x00000000
        /*0070*/ 	.short	0x0002
        /*0072*/ 	.short	0x0010
        /*0074*/ 	.byte	0x00, 0xf5, 0x21, 0x00


	//----- nvinfo : EIATTR_KPARAM_INFO
	.align		4
.L_21:
        /*0078*/ 	.byte	0x04, 0x17
        /*007a*/ 	.short	(.L_23 - .L_22)
.L_22:
        /*007c*/ 	.word	0x00000000
        /*0080*/ 	.short	0x0001
        /*0082*/ 	.short	0x0008
        /*0084*/ 	.byte	0x00, 0xf5, 0x21, 0x00


	//----- nvinfo : EIATTR_KPARAM_INFO
	.align		4
.L_23:
        /*0088*/ 	.byte	0x04, 0x17
        /*008a*/ 	.short	(.L_25 - .L_24)
.L_24:
        /*008c*/ 	.word	0x00000000
        /*0090*/ 	.short	0x0000
        /*0092*/ 	.short	0x0000
        /*0094*/ 	.byte	0x00, 0xf5, 0x21, 0x00


	//----- nvinfo : EIATTR_SPARSE_MMA_MASK
	.align		4
.L_25:
        /*0098*/ 	.byte	0x03, 0x50
        /*009a*/ 	.short	0x0000


	//----- nvinfo : EIATTR_WMMA_USED
	.align		4
        /*009c*/ 	.byte	0x01, 0x2b
	.zero		2


	//----- nvinfo : EIATTR_MAXREG_COUNT
	.align		4
        /*00a0*/ 	.byte	0x03, 0x1b
        /*00a2*/ 	.short	0x00ff


	//----- nvinfo : EIATTR_MERCURY_ISA_VERSION
	.align		4
        /*00a4*/ 	.byte	0x03, 0x5f
        /*00a6*/ 	.short	0x0101


	//----- nvinfo : EIATTR_VRC_CTA_INIT_COUNT
	.align		4
        /*00a8*/ 	.byte	0x02, 0x4a
	.zero		1
	.zero		1


	//----- nvinfo : EIATTR_EXIT_INSTR_OFFSETS
	.align		4
        /*00ac*/ 	.byte	0x04, 0x1c
        /*00ae*/ 	.short	(.L_27 - .L_26)


	//   ....[0]....
.L_26:
        /*00b0*/ 	.word	0x000000a0


	//   ....[1]....
        /*00b4*/ 	.word	0x000005b0


	//   ....[2]....
        /*00b8*/ 	.word	0x00001ac0


	//----- nvinfo : EIATTR_CRS_STACK_SIZE
	.align		4
.L_27:
        /*00bc*/ 	.byte	0x04, 0x1e
        /*00be*/ 	.short	(.L_29 - .L_28)
.L_28:
        /*00c0*/ 	.word	0x00000000


	//----- nvinfo : EIATTR_CBANK_PARAM_SIZE
	.align		4
.L_29:
        /*00c4*/ 	.byte	0x03, 0x19
        /*00c6*/ 	.short	0x0034


	//----- nvinfo : EIATTR_PARAM_CBANK
	.align		4
        /*00c8*/ 	.byte	0x04, 0x0a
        /*00ca*/ 	.short	(.L_31 - .L_30)
	.align		4
.L_30:
        /*00cc*/ 	.word	index@(.nv.constant0.simple_wmma_gemm)
        /*00d0*/ 	.short	0x0380
        /*00d2*/ 	.short	0x0034


	//----- nvinfo : EIATTR_SW_WAR
	.align		4
.L_31:
        /*00d4*/ 	.byte	0x04, 0x36
        /*00d6*/ 	.short	(.L_33 - .L_32)
.L_32:
        /*00d8*/ 	.word	0x00000008
.L_33:


//--------------------- .nv.callgraph             --------------------------
	.section	.nv.callgraph,"",@"SHT_CUDA_CALLGRAPH"
	.align	4
	.sectionentsize	8
	.align		4
        /*0000*/ 	.word	0x00000000
	.align		4
        /*0004*/ 	.word	0xffffffff
	.align		4
        /*0008*/ 	.word	0x00000000
	.align		4
        /*000c*/ 	.word	0xfffffffe
	.align		4
        /*0010*/ 	.word	0x00000000
	.align		4
        /*0014*/ 	.word	0xfffffffd
	.align		4
        /*0018*/ 	.word	0x00000000
	.align		4
        /*001c*/ 	.word	0xfffffffc


//--------------------- .text.simple_wmma_gemm    --------------------------
	.section	.text.simple_wmma_gemm,"ax",@progbits
	.align	128
        .global         simple_wmma_gemm
        .type           simple_wmma_gemm,@function
        .size           simple_wmma_gemm,(.L_x_20 - simple_wmma_gemm)
        .other          simple_wmma_gemm,@"STO_CUDA_ENTRY STV_DEFAULT"
simple_wmma_gemm:
.text.simple_wmma_gemm:
[----:B------:R-:W-:Y:S01]  /*0000*/  LDC R1, c[0x0][0x37c] ;  /* 0x0000df00ff017b82 */ /* 0x000fe20000000800 */
[----:B------:R-:W0:Y:S01]  /*0010*/  S2R R7, SR_TID.Y ;  /* 0x0000000000077919 */ /* 0x000e220000002200 */
[----:B------:R-:W1:Y:S06]  /*0020*/  LDCU UR5, c[0x0][0x3a4] ;  /* 0x00007480ff0577ac */ /* 0x000e6c0008000800 */
[----:B------:R-:W0:Y:S08]  /*0030*/  S2UR UR6, SR_CTAID.Y ;  /* 0x00000000000679c3 */ /* 0x000e300000002600 */
[----:B------:R-:W0:Y:S01]  /*0040*/  LDC R2, c[0x0][0x364] ;  /* 0x0000d900ff027b82 */ /* 0x000e220000000800 */
[----:B-1----:R-:W-:-:S04]  /*0050*/  USHF.R.S32.HI UR4, URZ, 0x1f, UR5 ;  /* 0x0000001fff047899 */ /* 0x002fc80008011405 */
[----:B------:R-:W-:-:S04]  /*0060*/  ULEA.HI UR4, UR4, UR5, URZ, 0x4 ;  /* 0x0000000504047291 */ /* 0x000fc8000f8f20ff */
[----:B------:R-:W-:Y:S01]  /*0070*/  USHF.R.S32.HI UR4, URZ, 0x4, UR4 ;  /* 0x00000004ff047899 */ /* 0x000fe20008011404 */
[----:B0-----:R-:W-:-:S05]  /*0080*/  IMAD R7, R2, UR6, R7 ;  /* 0x0000000602077c24 */ /* 0x001fca000f8e0207 */
[----:B------:R-:W-:-:S13]  /*0090*/  ISETP.GE.AND P0, PT, R7, UR4, PT ;  /* 0x0000000407007c0c */ /* 0x000fda000bf06270 */
[----:B------:R-:W-:Y:S05]  /*00a0*/  @P0 EXIT ;  /* 0x000000000000094d */ /* 0x000fea0003800000 */
[----:B------:R-:W0:Y:S01]  /*00b0*/  S2R R3, SR_TID.X ;  /* 0x0000000000037919 */ /* 0x000e220000002100 */
[----:B------:R-:W0:Y:S01]  /*00c0*/  S2UR UR7, SR_CTAID.X ;  /* 0x00000000000779c3 */ /* 0x000e220000002500 */
[----:B------:R-:W1:Y:S01]  /*00d0*/  LDCU UR12, c[0x0][0x3a8] ;  /* 0x00007500ff0c77ac */ /* 0x000e620008000800 */
[----:B------:R-:W2:Y:S06]  /*00e0*/  LDCU UR6, c[0x0][0x3a0] ;  /* 0x00007400ff0677ac */ /* 0x000eac0008000800 */
[----:B------:R-:W0:Y:S01]  /*00f0*/  LDC R0, c[0x0][0x360] ;  /* 0x0000d800ff007b82 */ /* 0x000e220000000800 */
[----:B------:R-:W3:Y:S01]  /*0100*/  LDCU UR8, c[0x0][0x370] ;  /* 0x00006e00ff0877ac */ /* 0x000ee20008000800 */
[----:B------:R-:W4:Y:S01]  /*0110*/  LDCU UR9, c[0x0][0x374] ;  /* 0x00006e80ff0977ac */ /* 0x000f220008000800 */
[----:B------:R-:W0:Y:S01]  /*0120*/  LDCU.64 UR10, c[0x0][0x358] ;  /* 0x00006b00ff0a77ac */ /* 0x000e220008000a00 */
[----:B-1----:R-:W-:-:S02]  /*0130*/  UISETP.GT.AND UP0, UPT, UR12, URZ, UPT ;  /* 0x000000ff0c00728c */ /* 0x002fc4000bf04270 */
[----:B--2---:R-:W-:-:S04]  /*0140*/  USHF.R.S32.HI UR5, URZ, 0x1f, UR6 ;  /* 0x0000001fff057899 */ /* 0x004fc80008011406 */
[----:B------:R-:W-:Y:S01]  /*0150*/  ULEA.HI UR5, UR5, UR6, URZ, 0x4 ;  /* 0x0000000605057291 */ /* 0x000fe2000f8f20ff */
[----:B----4-:R-:W-:-:S03]  /*0160*/  IMAD R2, R2, UR9, RZ ;  /* 0x0000000902027c24 */ /* 0x010fc6000f8e02ff */
[----:B------:R-:W-:Y:S01]  /*0170*/  USHF.R.S32.HI UR5, URZ, 0x4, UR5 ;  /* 0x00000004ff057899 */ /* 0x000fe20008011405 */
[----:B0-----:R-:W-:Y:S01]  /*0180*/  IMAD R6, R0, UR7, R3 ;  /* 0x0000000700067c24 */ /* 0x001fe2000f8e0203 */
[----:B------:R-:W-:-:S04]  /*0190*/  SHF.R.U32.HI R0, RZ, 0x5, R0 ;  /* 0x00000005ff007819 */ /* 0x000fc80000011600 */
[----:B------:R-:W-:Y:S01]  /*01a0*/  SHF.R.U32.HI R6, RZ, 0x5, R6 ;  /* 0x00000005ff067819 */ /* 0x000fe20000011606 */
[----:B---3--:R-:W-:Y:S01]  /*01b0*/  IMAD R0, R0, UR8, RZ ;  /* 0x0000000800007c24 */ /* 0x008fe2000f8e02ff */
[----:B------:R-:W-:Y:S06]  /*01c0*/  BRA.U UP0, `(.L_x_0) ;  /* 0x0000000100fc7547 */ /* 0x000fec000b800000 */
[----:B------:R-:W0:Y:S01]  /*01d0*/  LDCU UR6, c[0x0][0x3ac] ;  /* 0x00007580ff0677ac */ /* 0x000e220008000800 */
[----:B------:R-:W1:Y:S01]  /*01e0*/  LDCU UR8, c[0x0][0x3a0] ;  /* 0x00007400ff0877ac */ /* 0x000e620008000800 */
[----:B------:R-:W2:Y:S01]  /*01f0*/  LDCU UR7, c[0x0][0x3b0] ;  /* 0x00007600ff0777ac */ /* 0x000ea20008000800 */
[----:B0-----:R-:W-:-:S07]  /*0200*/  FMUL R3, RZ, UR6 ;  /* 0x00000006ff037c20 */ /* 0x001fce0008400000 */
.L_x_5:
[----:B------:R-:W-:Y:S01]  /*0210*/  ISETP.GE.AND P0, PT, R6, UR5, PT ;  /* 0x0000000506007c0c */ /* 0x000fe2000bf06270 */
[----:B------:R-:W-:-:S12]  /*0220*/  BSSY.RECONVERGENT B0, `(.L_x_1) ;  /* 0x0000035000007945 */ /* 0x000fd80003800200 */
[----:B0-----:R-:W-:Y:S05]  /*0230*/  @P0 BRA `(.L_x_2) ;  /* 0x0000000000cc0947 */ /* 0x001fea0003800000 */
[----:B------:R-:W0:Y:S01]  /*0240*/  LDCU UR6, c[0x0][0x3a4] ;  /* 0x00007480ff0677ac */ /* 0x000e220008000800 */
[----:B------:R-:W-:Y:S02]  /*0250*/  IMAD.SHL.U32 R4, R7, 0x10, RZ ;  /* 0x0000001007047824 */ /* 0x000fe400078e00ff */
[----:B------:R-:W-:-:S03]  /*0260*/  IMAD.MOV.U32 R5, RZ, RZ, R6 ;  /* 0x000000ffff057224 */ /* 0x000fc600078e0006 */
[----:B0-----:R-:W-:-:S13]  /*0270*/  ISETP.GE.AND P0, PT, R4, UR6, PT ;  /* 0x0000000604007c0c */ /* 0x001fda000bf06270 */
.L_x_4:
[----:B0-----:R-:W-:Y:S02]  /*0280*/  IMAD.SHL.U32 R11, R5, 0x10, RZ ;  /* 0x00000010050b7824 */ /* 0x001fe400078e00ff */
[----:B------:R-:W-:-:S03]  /*0290*/  IMAD.IADD R5, R0, 0x1, R5 ;  /* 0x0000000100057824 */ /* 0x000fc600078e0205 */
[----:B-1----:R-:W-:Y:S02]  /*02a0*/  ISETP.GE.OR P2, PT, R11, UR8, P0 ;  /* 0x000000080b007c0c */ /* 0x002fe40008746670 */
[----:B------:R-:W-:-:S11]  /*02b0*/  ISETP.GE.AND P1, PT, R5, UR5, PT ;  /* 0x0000000505007c0c */ /* 0x000fd6000bf26270 */
[----:B------:R-:W-:Y:S05]  /*02c0*/  @P2 BRA `(.L_x_3) ;  /* 0x0000000000a42947 */ /* 0x000fea0003800000 */
[----:B------:R-:W0:Y:S01]  /*02d0*/  LDC R12, c[0x0][0x3a4] ;  /* 0x0000e900ff0c7b82 */ /* 0x000e220000000800 */
[----:B------:R-:W1:Y:S01]  /*02e0*/  S2R R18, SR_LANEID ;  /* 0x0000000000127919 */ /* 0x000e620000000000 */
[----:B------:R-:W-:-:S06]  /*02f0*/  IMAD.MOV.U32 R19, RZ, RZ, RZ ;  /* 0x000000ffff137224 */ /* 0x000fcc00078e00ff */
[----:B------:R-:W3:Y:S08]  /*0300*/  LDC.64 R8, c[0x0][0x390] ;  /* 0x0000e400ff087b82 */ /* 0x000ef00000000a00 */
[----:B------:R-:W4:Y:S01]  /*0310*/  LDC.64 R28, c[0x0][0x398] ;  /* 0x0000e600ff1c7b82 */ /* 0x000f220000000a00 */
[----:B0-----:R-:W-:Y:S01]  /*0320*/  IMAD R11, R11, R12, RZ ;  /* 0x0000000c0b0b7224 */ /* 0x001fe200078e02ff */
[----:B------:R-:W-:-:S04]  /*0330*/  SHF.R.U32.HI R21, RZ, 0x1, R12 ;  /* 0x00000001ff157819 */ /* 0x000fc8000001160c */
[----:B------:R-:W-:Y:S02]  /*0340*/  IADD3 R20, P2, PT, R4, R11, RZ ;  /* 0x0000000b04147210 */ /* 0x000fe40007f5e0ff */
[----:B-1----:R-:W-:-:S03]  /*0350*/  SHF.R.U32.HI R10, RZ, 0x2, R18 ;  /* 0x00000002ff0a7819 */ /* 0x002fc60000011612 */
[----:B------:R-:W-:Y:S01]  /*0360*/  IMAD.SHL.U32 R27, R20, 0x4, RZ ;  /* 0x00000004141b7824 */ /* 0x000fe200078e00ff */
[----:B------:R-:W-:Y:S02]  /*0370*/  LOP3.LUT R18, R18, 0x3, RZ, 0xc0, !PT ;  /* 0x0000000312127812 */ /* 0x000fe400078ec0ff */
[----:B------:R-:W-:Y:S02]  /*0380*/  LEA.HI.X.SX32 R11, R11, RZ, 0x1, P2 ;  /* 0x000000ff0b0b7211 */ /* 0x000fe400010f0eff */
[----:B---3--:R-:W-:Y:S01]  /*0390*/  IADD3 R23, P2, PT, R27, R8, RZ ;  /* 0x000000081b177210 */ /* 0x008fe20007f5e0ff */
[----:B------:R-:W-:Y:S01]  /*03a0*/  IMAD.WIDE.U32 R18, R10, R21, R18 ;  /* 0x000000150a127225 */ /* 0x000fe200078e0012 */
[----:B------:R-:W-:-:S05]  /*03b0*/  SHF.L.U64.HI R20, R20, 0x2, R11 ;  /* 0x0000000214147819 */ /* 0x000fca000001020b */
[----:B------:R-:W-:Y:S01]  /*03c0*/  IMAD.X R9, R20, 0x1, R9, P2 ;  /* 0x0000000114097824 */ /* 0x000fe200010e0609 */
[----:B------:R-:W-:-:S04]  /*03d0*/  LEA R22, P2, R18, R23, 0x3 ;  /* 0x0000001712167211 */ /* 0x000fc800078418ff */
[----:B------:R-:W-:-:S03]  /*03e0*/  LEA.HI.X R23, R18, R9, R19, 0x3, P2 ;  /* 0x0000000912177211 */ /* 0x000fc600010f1c13 */
[----:B------:R-:W-:Y:S02]  /*03f0*/  IMAD.WIDE.U32 R24, R21, 0x40, R22 ;  /* 0x0000004015187825 */ /* 0x000fe400078e0016 */
[----:B------:R-:W2:Y:S04]  /*0400*/  LDG.E.64 R16, desc[UR10][R22.64] ;  /* 0x0000000a16107981 */ /* 0x000ea8000c1e1b00 */
[----:B------:R-:W3:Y:S04]  /*0410*/  LDG.E.64 R10, desc[UR10][R24.64] ;  /* 0x0000000a180a7981 */ /* 0x000ee8000c1e1b00 */
[----:B------:R-:W5:Y:S04]  /*0420*/  LDG.E.64 R14, desc[UR10][R22.64+0x20] ;  /* 0x0000200a160e7981 */ /* 0x000f68000c1e1b00 */
[----:B------:R-:W5:Y:S01]  /*0430*/  LDG.E.64 R12, desc[UR10][R24.64+0x20] ;  /* 0x0000200a180c7981 */ /* 0x000f62000c1e1b00 */
[----:B----4-:R-:W-:-:S05]  /*0440*/  IADD3 R9, P2, PT, R27, R28, RZ ;  /* 0x0000001c1b097210 */ /* 0x010fca0007f5e0ff */
[----:B------:R-:W-:Y:S01]  /*0450*/  IMAD.X R27, R20, 0x1, R29, P2 ;  /* 0x00000001141b7824 */ /* 0x000fe200010e061d */
[----:B------:R-:W-:-:S04]  /*0460*/  LEA R8, P2, R18, R9, 0x3 ;  /* 0x0000000912087211 */ /* 0x000fc800078418ff */
[----:B------:R-:W-:-:S03]  /*0470*/  LEA.HI.X R9, R18, R27, R19, 0x3, P2 ;  /* 0x0000001b12097211 */ /* 0x000fc600010f1c13 */
[----:B------:R-:W-:Y:S01]  /*0480*/  IMAD.WIDE.U32 R18, R21, 0x40, R8 ;  /* 0x0000004015127825 */ /* 0x000fe200078e0008 */
[----:B------:R-:W-:Y:S05]  /*0490*/  WARPSYNC.ALL ;  /* 0x0000000000007948 */ /* 0x000fea0003800000 */
[--C-:B--2---:R-:W-:Y:S01]  /*04a0*/  FFMA R16, R16, UR7, R3.reuse ;  /* 0x0000000710107c23 */ /* 0x104fe20008000003 */
[--C-:B------:R-:W-:Y:S01]  /*04b0*/  FFMA R17, R17, UR7, R3.reuse ;  /* 0x0000000711117c23 */ /* 0x100fe20008000003 */
[--C-:B---3--:R-:W-:Y:S01]  /*04c0*/  FFMA R10, R10, UR7, R3.reuse ;  /* 0x000000070a0a7c23 */ /* 0x108fe20008000003 */
[--C-:B------:R-:W-:Y:S01]  /*04d0*/  FFMA R11, R11, UR7, R3.reuse ;  /* 0x000000070b0b7c23 */ /* 0x100fe20008000003 */
[--C-:B-----5:R-:W-:Y:S01]  /*04e0*/  FFMA R14, R14, UR7, R3.reuse ;  /* 0x000000070e0e7c23 */ /* 0x120fe20008000003 */
[--C-:B------:R-:W-:Y:S01]  /*04f0*/  FFMA R15, R15, UR7, R3.reuse ;  /* 0x000000070f0f7c23 */ /* 0x100fe20008000003 */
[----:B------:R0:W-:Y:S01]  /*0500*/  STG.E.64 desc[UR10][R8.64], R16 ;  /* 0x0000001008007986 */ /* 0x0001e2000c101b0a */
[--C-:B------:R-:W-:Y:S01]  /*0510*/  FFMA R12, R12, UR7, R3.reuse ;  /* 0x000000070c0c7c23 */ /* 0x100fe20008000003 */
[----:B------:R-:W-:-:S02]  /*0520*/  FFMA R13, R13, UR7, R3 ;  /* 0x000000070d0d7c23 */ /* 0x000fc40008000003 */
[----:B------:R0:W-:Y:S04]  /*0530*/  STG.E.64 desc[UR10][R18.64], R10 ;  /* 0x0000000a12007986 */ /* 0x0001e8000c101b0a */
[----:B------:R0:W-:Y:S04]  /*0540*/  STG.E.64 desc[UR10][R8.64+0x20], R14 ;  /* 0x0000200e08007986 */ /* 0x0001e8000c101b0a */
[----:B------:R0:W-:Y:S02]  /*0550*/  STG.E.64 desc[UR10][R18.64+0x20], R12 ;  /* 0x0000200c12007986 */ /* 0x0001e4000c101b0a */
.L_x_3:
[----:B------:R-:W-:Y:S05]  /*0560*/  @!P1 BRA `(.L_x_4) ;  /* 0xfffffffc00449947 */ /* 0x000fea000383ffff */
.L_x_2:
[----:B-12---:R-:W-:Y:S05]  /*0570*/  BSYNC.RECONVERGENT B0 ;  /* 0x0000000000007941 */ /* 0x006fea0003800200 */
.L_x_1:
[----:B------:R-:W-:-:S05]  /*0580*/  IMAD.IADD R7, R2, 0x1, R7 ;  /* 0x0000000102077824 */ /* 0x000fca00078e0207 */
[----:B------:R-:W-:-:S13]  /*0590*/  ISETP.GE.AND P0, PT, R7, UR4, PT ;  /* 0x0000000407007c0c */ /* 0x000fda000bf06270 */
[----:B------:R-:W-:Y:S05]  /*05a0*/  @!P0 BRA `(.L_x_5) ;  /* 0xfffffffc00188947 */ /* 0x000fea000383ffff */
[----:B------:R-:W-:Y:S05]  /*05b0*/  EXIT ;  /* 0x000000000000794d */ /* 0x000fea0003800000 */
.L_x_0:
[----:B0-----:R-:W0:Y:S01]  /*05c0*/  LDC R3, c[0x0][0x3a0] ;  /* 0x0000e800ff037b82 */ /* 0x001e220000000800 */
[----:B------:R-:W-:Y:S01]  /*05d0*/  BSSY.RECONVERGENT B0, `(.L_x_6) ;  /* 0x0000147000007945 */ /* 0x000fe20003800200 */
[----:B0-----:R-:W-:-:S04]  /*05e0*/  SHF.R.S32.HI R4, RZ, 0x1f, R3 ;  /* 0x0000001fff047819 */ /* 0x001fc80000011403 */
[----:B------:R-:W-:-:S04]  /*05f0*/  LEA.HI R3, R4, R3, RZ, 0x4 ;  /* 0x0000000304037211 */ /* 0x000fc800078f20ff */
[----:B------:R-:W-:-:S04]  /*0600*/  SHF.R.S32.HI R3, RZ, 0x4, R3 ;  /* 0x00000004ff037819 */ /* 0x000fc80000011403 */
[----:B------:R-:W-:-:S13]  /*0610*/  ISETP.GE.AND P0, PT, R6, R3, PT ;  /* 0x000000030600720c */ /* 0x000fda0003f06270 */
[----:B------:R-:W-:Y:S05]  /*0620*/  @P0 BRA `(.L_x_7) ;  /* 0x0000001400040947 */ /* 0x000fea0003800000 */
[----:B------:R-:W-:-:S07]  /*0630*/  IMAD.MOV.U32 R4, RZ, RZ, R6 ;  /* 0x000000ffff047224 */ /* 0x000fce00078e0006 */
.L_x_18:
[----:B0-----:R-:W0:Y:S01]  /*0640*/  LDCU UR6, c[0x0][0x3a8] ;  /* 0x00007500ff0677ac */ /* 0x001e220008000800 */
[----:B------:R-:W-:Y:S01]  /*0650*/  IMAD.SHL.U32 R8, R7, 0x10, RZ ;  /* 0x0000001007087824 */ /* 0x000fe200078e00ff */
[----:B------:R-:W-:Y:S01]  /*0660*/  CS2R R14, SRZ ;  /* 0x00000000000e7805 */ /* 0x000fe2000001ff00 */
[----:B------:R-:W-:Y:S01]  /*0670*/  IMAD.SHL.U32 R5, R4, 0x10, RZ ;  /* 0x0000001004057824 */ /* 0x000fe200078e00ff */
[----:B------:R-:W1:Y:S01]  /*0680*/  LDCU.64 UR8, c[0x0][0x3a0] ;  /* 0x00007400ff0877ac */ /* 0x000e620008000a00 */
[----:B------:R-:W-:Y:S01]  /*0690*/  IMAD.IADD R4, R0, 0x1, R4 ;  /* 0x0000000100047824 */ /* 0x000fe200078e0204 */
[----:B------:R-:W-:Y:S01]  /*06a0*/  CS2R R12, SRZ ;  /* 0x00000000000c7805 */ /* 0x000fe2000001ff00 */
[----:B------:R-:W-:Y:S01]  /*06b0*/  IMAD.MOV.U32 R20, RZ, RZ, RZ ;  /* 0x000000ffff147224 */ /* 0x000fe200078e00ff */
[----:B------:R-:W-:Y:S02]  /*06c0*/  CS2R R10, SRZ ;  /* 0x00000000000a7805 */ /* 0x000fe4000001ff00 */
[----:B------:R-:W-:Y:S01]  /*06d0*/  ISETP.GE.AND P1, PT, R4, R3, PT ;  /* 0x000000030400720c */ /* 0x000fe20003f26270 */
[----:B0-----:R-:W-:-:S02]  /*06e0*/  UISETP.GE.U32.AND UP0, UPT, UR6, 0x31, UPT ;  /* 0x000000310600788c */ /* 0x001fc4000bf06070 */
[C---:B------:R-:W-:Y:S01]  /*06f0*/  IMAD R22, R5.reuse, UR6, RZ ;  /* 0x0000000605167c24 */ /* 0x040fe2000f8e02ff */
[----:B-1----:R-:W-:Y:S02]  /*0700*/  ISETP.GE.AND P0, PT, R8, UR9, PT ;  /* 0x0000000908007c0c */ /* 0x002fe4000bf06270 */
[----:B------:R-:W-:Y:S02]  /*0710*/  CS2R R8, SRZ ;  /* 0x0000000000087805 */ /* 0x000fe4000001ff00 */
[----:B------:R-:W-:Y:S02]  /*0720*/  SHF.R.S32.HI R17, RZ, 0x1f, R22 ;  /* 0x0000001fff117819 */ /* 0x000fe40000011416 */
[----:B------:R-:W-:Y:S01]  /*0730*/  ISETP.LT.AND P0, PT, R5, UR8, !P0 ;  /* 0x0000000805007c0c */ /* 0x000fe2000c701270 */
[----:B------:R-:W-:-:S12]  /*0740*/  BRA.U !UP0, `(.L_x_8) ;  /* 0x0000000908087547 */ /* 0x000fd8000b800000 */
[----:B------:R-:W0:Y:S01]  /*0750*/  LDCU.64 UR8, c[0x0][0x380] ;  /* 0x00007000ff0877ac */ /* 0x000e220008000a00 */
[----:B------:R-:W-:Y:S01]  /*0760*/  BSSY.RECONVERGENT B1, `(.L_x_8) ;  /* 0x0000080000017945 */ /* 0x000fe20003800200 */
[----:B------:R-:W-:Y:S01]  /*0770*/  IMAD.MOV.U32 R20, RZ, RZ, RZ ;  /* 0x000000ffff147224 */ /* 0x000fe200078e00ff */
[----:B------:R-:W1:Y:S01]  /*0780*/  LDCU UR7, c[0x0][0x3a8] ;  /* 0x00007500ff0777ac */ /* 0x000e620008000800 */
[----:B------:R-:W-:Y:S01]  /*0790*/  IMAD.MOV.U32 R15, RZ, RZ, RZ ;  /* 0x000000ffff0f7224 */ /* 0x000fe200078e00ff */
[----:B------:R-:W-:-:S04]  /*07a0*/  UIADD3 UR6, UPT, UPT, UR6, -0x1, URZ ;  /* 0xffffffff06067890 */ /* 0x000fc8000fffe0ff */
[----:B------:R-:W-:-:S04]  /*07b0*/  ULEA.HI UR6, UR6, 0x1, URZ, 0x1c ;  /* 0x0000000106067891 */ /* 0x000fc8000f8fe0ff */
[----:B------:R-:W-:Y:S01]  /*07c0*/  ULOP3.LUT UR6, UR6, 0x1ffffffc, URZ, 0xc0, !UPT ;  /* 0x1ffffffc06067892 */ /* 0x000fe2000f8ec0ff */
[----:B0-----:R-:W-:-:S03]  /*07d0*/  LEA R21, P2, R22, UR8, 0x1 ;  /* 0x0000000816157c11 */ /* 0x001fc6000f8408ff */
[----:B------:R-:W-:Y:S01]  /*07e0*/  UIADD3 UR6, UPT, UPT, -UR6, URZ, URZ ;  /* 0x000000ff06067290 */ /* 0x000fe2000fffe1ff */
[----:B-1----:R-:W-:Y:S01]  /*07f0*/  IMAD R23, R7, UR7, RZ ;  /* 0x0000000707177c24 */ /* 0x002fe2000f8e02ff */
[----:B------:R-:W-:-:S03]  /*0800*/  LEA.HI.X R22, R22, UR9, R17, 0x1, P2 ;  /* 0x0000000916167c11 */ /* 0x000fc600090f0c11 */
[----:B------:R-:W-:Y:S02]  /*0810*/  IMAD.SHL.U32 R23, R23, 0x10, RZ ;  /* 0x0000001017177824 */ /* 0x000fe400078e00ff */
[----:B------:R-:W-:-:S07]  /*0820*/  IMAD.U32 R28, RZ, RZ, UR6 ;  /* 0x00000006ff1c7e24 */ /* 0x000fce000f8e00ff */
.L_x_13:
[----:B------:R-:W-:Y:S05]  /*0830*/  @!P0 BRA `(.L_x_9) ;  /* 0x00000000006c8947 */ /* 0x000fea0003800000 */
[----:B------:R-:W0:Y:S01]  /*0840*/  S2R R16, SR_LANEID ;  /* 0x0000000000107919 */ /* 0x000e220000000000 */
[----:B------:R-:W1:Y:S01]  /*0850*/  LDC R31, c[0x0][0x3a8] ;  /* 0x0000ea00ff1f7b82 */ /* 0x000e620000000800 */
[----:B------:R-:W-:-:S07]  /*0860*/  IMAD.MOV.U32 R17, RZ, RZ, RZ ;  /* 0x000000ffff117224 */ /* 0x000fce00078e00ff */
[----:B------:R-:W2:Y:S01]  /*0870*/  LDC.64 R18, c[0x0][0x388] ;  /* 0x0000e200ff127b82 */ /* 0x000ea20000000a00 */
[----:B-1----:R-:W-:Y:S02]  /*0880*/  SHF.R.U32.HI R25, RZ, 0x1, R31 ;  /* 0x00000001ff197819 */ /* 0x002fe4000001161f */
[----:B0-----:R-:W-:Y:S01]  /*0890*/  SHF.R.U32.HI R24, RZ, 0x2, R16 ;  /* 0x00000002ff187819 */ /* 0x001fe20000011610 */
[----:B--2---:R-:W-:Y:S01]  /*08a0*/  IMAD.WIDE.U32 R18, R23, 0x2, R18 ;  /* 0x0000000217127825 */ /* 0x004fe200078e0012 */
[----:B------:R-:W-:-:S05]  /*08b0*/  LOP3.LUT R16, R16, 0x3, RZ, 0xc0, !PT ;  /* 0x0000000310107812 */ /* 0x000fca00078ec0ff */
[----:B------:R-:W-:-:S03]  /*08c0*/  IMAD.WIDE.U32 R16, R24, R25, R16 ;  /* 0x0000001918107225 */ /* 0x000fc600078e0010 */
[C---:B------:R-:W-:Y:S02]  /*08d0*/  LEA R34, P2, R16.reuse, R21, 0x2 ;  /* 0x0000001510227211 */ /* 0x040fe400078410ff */
[C---:B------:R-:W-:Y:S02]  /*08e0*/  LEA R36, P3, R16.reuse, R18, 0x2 ;  /* 0x0000001210247211 */ /* 0x040fe400078610ff */
[C-C-:B------:R-:W-:Y:S02]  /*08f0*/  LEA.HI.X R35, R16.reuse, R22, R17.reuse, 0x2, P2 ;  /* 0x0000001610237211 */ /* 0x140fe400010f1411 */
[----:B------:R-:W-:Y:S01]  /*0900*/  LEA.HI.X R37, R16, R19, R17, 0x2, P3 ;  /* 0x0000001310257211 */ /* 0x000fe200018f1411 */
[C---:B------:R-:W-:Y:S02]  /*0910*/  IMAD.WIDE.U32 R32, R31.reuse, 0x10, R34 ;  /* 0x000000101f207825 */ /* 0x040fe400078e0022 */
[----:B------:R-:W2:Y:S02]  /*0920*/  LDG.E R16, desc[UR10][R34.64] ;  /* 0x0000000a22107981 */ /* 0x000ea4000c1e1900 */
[----:B------:R-:W-:-:S02]  /*0930*/  IMAD.WIDE.U32 R30, R31, 0x10, R36 ;  /* 0x000000101f1e7825 */ /* 0x000fc400078e0024 */
[----:B------:R-:W2:Y:S04]  /*0940*/  LDG.E R24, desc[UR10][R36.64] ;  /* 0x0000000a24187981 */ /* 0x000ea8000c1e1900 */
[----:B------:R-:W2:Y:S04]  /*0950*/  LDG.E R25, desc[UR10][R36.64+0x10] ;  /* 0x0000100a24197981 */ /* 0x000ea8000c1e1900 */
[----:B------:R-:W2:Y:S04]  /*0960*/  LDG.E R18, desc[UR10][R34.64+0x10] ;  /* 0x0000100a22127981 */ /* 0x000ea8000c1e1900 */
[----:B------:R-:W2:Y:S04]  /*0970*/  LDG.E R17, desc[UR10][R32.64] ;  /* 0x0000000a20117981 */ /* 0x000ea8000c1e1900 */
[----:B------:R-:W2:Y:S04]  /*0980*/  LDG.E R19, desc[UR10][R32.64+0x10] ;  /* 0x0000100a20137981 */ /* 0x000ea8000c1e1900 */
[----:B------:R-:W3:Y:S04]  /*0990*/  LDG.E R26, desc[UR10][R30.64] ;  /* 0x0000000a1e1a7981 */ /* 0x000ee8000c1e1900 */
[----:B------:R-:W3:Y:S01]  /*09a0*/  LDG.E R27, desc[UR10][R30.64+0x10] ;  /* 0x0000100a1e1b7981 */ /* 0x000ee2000c1e1900 */
[----:B------:R-:W-:Y:S05]  /*09b0*/  WARPSYNC.ALL ;  /* 0x0000000000007948 */ /* 0x000fea0003800000 */
[C---:B--2---:R-:W-:Y:S08]  /*09c0*/  HMMA.16816.F32 R8, R16.reuse, R24, R8 ;  /* 0x000000181008723c */ /* 0x044ff00000001808 */
[----:B---3--:R-:W-:-:S15]  /*09d0*/  HMMA.16816.F32 R12, R16, R26, R12 ;  /* 0x0000001a100c723c */ /* 0x008fde000000180c */
[----:B------:R-:W-:-:S05]  /*09e0*/  NOP ;  /* 0x0000000000007918 */ /* 0x000fca0000000000 */
.L_x_9:
[----:B------:R-:W0:Y:S01]  /*09f0*/  LDC.64 R30, c[0x0][0x388] ;  /* 0x0000e200ff1e7b82 */ /* 0x000e220000000a00 */
[----:B------:R-:W-:-:S05]  /*0a00*/  VIADD R28, R28, 0x4 ;  /* 0x000000041c1c7836 */ /* 0x000fca0000000000 */
[----:B------:R-:W-:Y:S01]  /*0a10*/  ISETP.NE.AND P2, PT, R28, RZ, PT ;  /* 0x000000ff1c00720c */ /* 0x000fe20003f45270 */
[----:B0-----:R-:W-:Y:S01]  /*0a20*/  IMAD.WIDE.U32 R30, R23, 0x2, R30 ;  /* 0x00000002171e7825 */ /* 0x001fe200078e001e */
[----:B------:R-:W-:Y:S11]  /*0a30*/  @!P0 BRA `(.L_x_10) ;  /* 0x0000000000648947 */ /* 0x000ff60003800000 */
[----:B------:R-:W0:Y:S01]  /*0a40*/  S2R R18, SR_LANEID ;  /* 0x0000000000127919 */ /* 0x000e220000000000 */
[----:B------:R-:W1:Y:S01]  /*0a50*/  LDC R33, c[0x0][0x3a8] ;  /* 0x0000ea00ff217b82 */ /* 0x000e620000000800 */
[----:B------:R-:W-:Y:S01]  /*0a60*/  IMAD.MOV.U32 R19, RZ, RZ, RZ ;  /* 0x000000ffff137224 */ /* 0x000fe200078e00ff */
[----:B-1----:R-:W-:Y:S02]  /*0a70*/  SHF.R.U32.HI R16, RZ, 0x1, R33 ;  /* 0x00000001ff107819 */ /* 0x002fe40000011621 */
[----:B0-----:R-:W-:Y:S02]  /*0a80*/  SHF.R.U32.HI R17, RZ, 0x2, R18 ;  /* 0x00000002ff117819 */ /* 0x001fe40000011612 */
        /* <DEDUP_REMOVED lines=12> */
[----:B------:R-:W3:Y:S04]  /*0b50*/  LDG.E R26, desc[UR10][R32.64+0x20] ;  /* 0x0000200a201a7981 */ /* 0x000ee8000c1e1900 */
[----:B------:R-:W2:Y:S04]  /*0b60*/  LDG.E R16, desc[UR10][R36.64+0x20] ;  /* 0x0000200a24107981 */ /* 0x000ea8000c1e1900 */
[----:B------:R-:W2:Y:S04]  /*0b70*/  LDG.E R17, desc[UR10][R34.64+0x20] ;  /* 0x0000200a22117981 */ /* 0x000ea8000c1e1900 */
[----:B------:R-:W3:Y:S01]  /*0b80*/  LDG.E R27, desc[UR10][R32.64+0x30] ;  /* 0x0000300a201b7981 */ /* 0x000ee2000c1e1900 */
[----:B------:R-:W-:Y:S05]  /*0b90*/  WARPSYNC.ALL ;  /* 0x0000000000007948 */ /* 0x000fea0003800000 */
[C---:B--2---:R-:W-:Y:S08]  /*0ba0*/  HMMA.16816.F32 R8, R16.reuse, R24, R8 ;  /* 0x000000181008723c */ /* 0x044ff00000001808 */
[----:B---3--:R-:W-:-:S15]  /*0bb0*/  HMMA.16816.F32 R12, R16, R26, R12 ;  /* 0x0000001a100c723c */ /* 0x008fde000000180c */
[----:B------:R-:W-:-:S05]  /*0bc0*/  NOP ;  /* 0x0000000000007918 */ /* 0x000fca0000000000 */
.L_x_10:
[----:B------:R-:W-:Y:S05]  /*0bd0*/  @!P0 BRA `(.L_x_11) ;  /* 0x0000000000648947 */ /* 0x000fea0003800000 */
        /* <DEDUP_REMOVED lines=25> */
.L_x_11:
        /* <DEDUP_REMOVED lines=26> */
.L_x_12:
[----:B------:R-:W-:Y:S01]  /*0f10*/  IADD3 R21, P3, PT, R21, 0x80, RZ ;  /* 0x0000008015157810 */ /* 0x000fe20007f7e0ff */
[----:B------:R-:W-:Y:S02]  /*0f20*/  VIADD R20, R20, 0x40 ;  /* 0x0000004014147836 */ /* 0x000fe40000000000 */
[----:B------:R-:W-:Y:S02]  /*0f30*/  VIADD R23, R23, 0x40 ;  /* 0x0000004017177836 */ /* 0x000fe40000000000 */
[----:B------:R-:W-:Y:S01]  /*0f40*/  IMAD.X R22, RZ, RZ, R22, P3 ;  /* 0x000000ffff167224 */ /* 0x000fe200018e0616 */
[----:B------:R-:W-:Y:S07]  /*0f50*/  @P2 BRA `(.L_x_13) ;  /* 0xfffffff800342947 */ /* 0x000fee000383ffff */
[----:B------:R-:W-:Y:S05]  /*0f60*/  BSYNC.RECONVERGENT B1 ;  /* 0x0000000000017941 */ /* 0x000fea0003800200 */
.L_x_8:
[----:B------:R-:W0:Y:S02]  /*0f70*/  LDC R21, c[0x0][0x3a8] ;  /* 0x0000ea00ff157b82 */ /* 0x000e240000000800 */
[----:B0-----:R-:W-:-:S05]  /*0f80*/  VIADD R21, R21, 0xffffffff ;  /* 0xffffffff15157836 */ /* 0x001fca0000000000 */
[----:B------:R-:W-:-:S04]  /*0f90*/  LEA.HI R16, R21, 0x1, RZ, 0x1c ;  /* 0x0000000115107811 */ /* 0x000fc800078fe0ff */
[----:B------:R-:W-:-:S04]  /*0fa0*/  LOP3.LUT R17, R16, 0x3, RZ, 0xc0, !PT ;  /* 0x0000000310117812 */ /* 0x000fc800078ec0ff */
[----:B------:R-:W-:-:S13]  /*0fb0*/  ISETP.NE.AND P2, PT, R17, RZ, PT ;  /* 0x000000ff1100720c */ /* 0x000fda0003f45270 */
[----:B------:R-:W-:Y:S05]  /*0fc0*/  @!P2 BRA `(.L_x_14) ;  /* 0x0000000400c8a947 */ /* 0x000fea0003800000 */
[----:B------:R-:W0:Y:S01]  /*0fd0*/  LDCU UR8, c[0x0][0x3a8] ;  /* 0x00007500ff0877ac */ /* 0x000e220008000800 */
[----:B------:R-:W-:Y:S01]  /*0fe0*/  LOP3.LUT R17, R16, 0x3, RZ, 0xc0, !PT ;  /* 0x0000000310117812 */ /* 0x000fe200078ec0ff */
[----:B------:R-:W1:Y:S03]  /*0ff0*/  LDCU.64 UR6, c[0x0][0x380] ;  /* 0x00007000ff0677ac */ /* 0x000e660008000a00 */
[----:B------:R-:W-:Y:S01]  /*1000*/  ISETP.NE.AND P2, PT, R17, 0x1, PT ;  /* 0x000000011100780c */ /* 0x000fe20003f45270 */
[----:B0-----:R-:W-:-:S05]  /*1010*/  IMAD R33, R5, UR8, RZ ;  /* 0x0000000805217c24 */ /* 0x001fca000f8e02ff */
[----:B------:R-:W-:Y:S02]  /*1020*/  SHF.R.S32.HI R16, RZ, 0x1f, R33 ;  /* 0x0000001fff107819 */ /* 0x000fe40000011421 */
[----:B------:R-:W-:-:S05]  /*1030*/  IADD3 R33, P3, PT, R33, R20, RZ ;  /* 0x0000001421217210 */ /* 0x000fca0007f7e0ff */
[----:B------:R-:W-:Y:S01]  /*1040*/  IMAD.X R16, RZ, RZ, R16, P3 ;  /* 0x000000ffff107224 */ /* 0x000fe200018e0610 */
[----:B-1----:R-:W-:-:S04]  /*1050*/  LEA R32, P3, R33, UR6, 0x1 ;  /* 0x0000000621207c11 */ /* 0x002fc8000f8608ff */
[----:B------:R-:W-:Y:S01]  /*1060*/  LEA.HI.X R33, R33, UR7, R16, 0x1, P3 ;  /* 0x0000000721217c11 */ /* 0x000fe200098f0c10 */
[----:B------:R-:W-:Y:S08]  /*1070*/  @!P0 BRA `(.L_x_15) ;  /* 0x00000000007c8947 */ /* 0x000ff00003800000 */
[----:B------:R-:W0:Y:S01]  /*1080*/  S2R R16, SR_LANEID ;  /* 0x0000000000107919 */ /* 0x000e220000000000 */
[----:B------:R-:W1:Y:S01]  /*1090*/  LDCU UR6, c[0x0][0x3a8] ;  /* 0x00007500ff0677ac */ /* 0x000e620008000800 */
[----:B------:R-:W2:Y:S08]  /*10a0*/  LDC R25, c[0x0][0x3a8] ;  /* 0x0000ea00ff197b82 */ /* 0x000eb00000000800 */
[----:B------:R-:W3:Y:S01]  /*10b0*/  LDC.64 R18, c[0x0][0x388] ;  /* 0x0000e200ff127b82 */ /* 0x000ee20000000a00 */
[----:B-1----:R-:W-:-:S04]  /*10c0*/  IMAD R17, R7, UR6, RZ ;  /* 0x0000000607117c24 */ /* 0x002fc8000f8e02ff */
[----:B------:R-:W-:Y:S01]  /*10d0*/  IMAD.SHL.U32 R17, R17, 0x10, RZ ;  /* 0x0000001011117824 */ /* 0x000fe200078e00ff */
[----:B--2---:R-:W-:-:S03]  /*10e0*/  SHF.R.U32.HI R22, RZ, 0x1, R25 ;  /* 0x00000001ff167819 */ /* 0x004fc60000011619 */
[----:B------:R-:W-:Y:S02]  /*10f0*/  IMAD.IADD R23, R17, 0x1, R20 ;  /* 0x0000000111177824 */ /* 0x000fe400078e0214 */
[----:B------:R-:W-:Y:S01]  /*1100*/  IMAD.MOV.U32 R17, RZ, RZ, RZ ;  /* 0x000000ffff117224 */ /* 0x000fe200078e00ff */
[----:B0-----:R-:W-:Y:S02]  /*1110*/  SHF.R.U32.HI R27, RZ, 0x2, R16 ;  /* 0x00000002ff1b7819 */ /* 0x001fe40000011610 */
[----:B------:R-:W-:Y:S01]  /*1120*/  LOP3.LUT R16, R16, 0x3, RZ, 0xc0, !PT ;  /* 0x0000000310107812 */ /* 0x000fe200078ec0ff */
[----:B---3--:R-:W-:-:S04]  /*1130*/  IMAD.WIDE.U32 R18, R23, 0x2, R18 ;  /* 0x0000000217127825 */ /* 0x008fc800078e0012 */
        /* <DEDUP_REMOVED lines=19> */
.L_x_15:
[----:B------:R-:W-:Y:S05]  /*1270*/  @!P2 BRA `(.L_x_14) ;  /* 0x00000004001ca947 */ /* 0x000fea0003800000 */
[----:B------:R-:W-:-:S04]  /*1280*/  LEA.HI R21, R21, 0x1, RZ, 0x1c ;  /* 0x0000000115157811 */ /* 0x000fc800078fe0ff */
[----:B------:R-:W-:-:S04]  /*1290*/  LOP3.LUT R21, R21, 0x3, RZ, 0xc0, !PT ;  /* 0x0000000315157812 */ /* 0x000fc800078ec0ff */
[----:B------:R-:W-:Y:S01]  /*12a0*/  ISETP.EQ.OR P2, PT, R21, 0x2, !P0 ;  /* 0x000000021500780c */ /* 0x000fe20004742670 */
[----:B------:R-:W-:-:S12]  /*12b0*/  @!P0 BRA `(.L_x_16) ;  /* 0x0000000000848947 */ /* 0x000fd80003800000 */
[----:B------:R-:W0:Y:S01]  /*12c0*/  S2R R16, SR_LANEID ;  /* 0x0000000000107919 */ /* 0x000e220000000000 */
[----:B------:R-:W1:Y:S01]  /*12d0*/  LDCU UR6, c[0x0][0x3a8] ;  /* 0x00007500ff0677ac */ /* 0x000e620008000800 */
[----:B------:R-:W2:Y:S01]  /*12e0*/  LDC R27, c[0x0][0x3a8] ;  /* 0x0000ea00ff1b7b82 */ /* 0x000ea20000000800 */
[----:B-1----:R-:W-:Y:S01]  /*12f0*/  IMAD R17, R7, UR6, RZ ;  /* 0x0000000607117c24 */ /* 0x002fe2000f8e02ff */
[----:B------:R-:W-:Y:S05]  /*1300*/  WARPSYNC.ALL ;  /* 0x0000000000007948 */ /* 0x000fea0003800000 */
[----:B------:R-:W1:Y:S01]  /*1310*/  LDCU.64 UR6, c[0x0][0x388] ;  /* 0x00007100ff0677ac */ /* 0x000e620008000a00 */
[----:B------:R-:W-:Y:S01]  /*1320*/  IMAD.SHL.U32 R17, R17, 0x10, RZ ;  /* 0x0000001011117824 */ /* 0x000fe200078e00ff */
[----:B--2---:R-:W-:-:S04]  /*1330*/  SHF.R.U32.HI R18, RZ, 0x1, R27 ;  /* 0x00000001ff127819 */ /* 0x004fc8000001161b */
[----:B------:R-:W-:Y:S01]  /*1340*/  IADD3 R19, P3, PT, R17, R20, RZ ;  /* 0x0000001411137210 */ /* 0x000fe20007f7e0ff */
[----:B------:R-:W-:Y:S01]  /*1350*/  IMAD.MOV.U32 R17, RZ, RZ, RZ ;  /* 0x000000ffff117224 */ /* 0x000fe200078e00ff */
[----:B0-----:R-:W-:Y:S02]  /*1360*/  SHF.R.U32.HI R21, RZ, 0x2, R16 ;  /* 0x00000002ff157819 */ /* 0x001fe40000011610 */
[----:B------:R-:W-:-:S05]  /*1370*/  LOP3.LUT R16, R16, 0x3, RZ, 0xc0, !PT ;  /* 0x0000000310107812 */ /* 0x000fca00078ec0ff */
[----:B------:R-:W-:Y:S01]  /*1380*/  IMAD.WIDE.U32 R16, R21, R18, R16 ;  /* 0x0000001215107225 */ /* 0x000fe200078e0010 */
[----:B-1----:R-:W-:-:S03]  /*1390*/  LEA R35, P4, R19, UR6, 0x1 ;  /* 0x0000000613237c11 */ /* 0x002fc6000f8808ff */
[----:B------:R-:W-:Y:S01]  /*13a0*/  IMAD.X R18, RZ, RZ, RZ, P3 ;  /* 0x000000ffff127224 */ /* 0x000fe200018e06ff */
[----:B------:R-:W-:-:S04]  /*13b0*/  LEA R30, P3, R16, R32, 0x2 ;  /* 0x00000020101e7211 */ /* 0x000fc800078610ff */
[----:B------:R-:W-:Y:S02]  /*13c0*/  LEA.HI.X R19, R19, UR7, R18, 0x1, P4 ;  /* 0x0000000713137c11 */ /* 0x000fe4000a0f0c12 */
        /* <DEDUP_REMOVED lines=13> */
[C---:B--2---:R-:W-:Y:S08]  /*14a0*/  HMMA.16816.F32 R8, R16.reuse, R22, R8 ;  /* 0x000000161008723c */ /* 0x044ff00000001808 */
[----:B---3--:R-:W-:-:S15]  /*14b0*/  HMMA.16816.F32 R12, R16, R24, R12 ;  /* 0x00000018100c723c */ /* 0x008fde000000180c */
[----:B------:R-:W-:-:S05]  /*14c0*/  NOP ;  /* 0x0000000000007918 */ /* 0x000fca0000000000 */
.L_x_16:
[----:B------:R-:W-:Y:S05]  /*14d0*/  @P2 BRA `(.L_x_14) ;  /* 0x0000000000842947 */ /* 0x000fea0003800000 */
        /* <DEDUP_REMOVED lines=33> */
.L_x_14:
[----:B------:R-:W-:Y:S05]  /*16f0*/  @!P0 BRA `(.L_x_17) ;  /* 0x0000000000cc8947 */ /* 0x000fea0003800000 */
[----:B------:R-:W0:Y:S01]  /*1700*/  LDC R22, c[0x0][0x3a4] ;  /* 0x0000e900ff167b82 */ /* 0x000e220000000800 */
[----:B------:R-:W1:Y:S01]  /*1710*/  S2R R16, SR_LANEID ;  /* 0x0000000000107919 */ /* 0x000e620000000000 */
[----:B------:R-:W-:-:S06]  /*1720*/  IMAD.MOV.U32 R17, RZ, RZ, RZ ;  /* 0x000000ffff117224 */ /* 0x000fcc00078e00ff */
[----:B------:R-:W2:Y:S08]  /*1730*/  LDC.64 R18, c[0x0][0x390] ;  /* 0x0000e400ff127b82 */ /* 0x000eb00000000a00 */
[----:B------:R-:W3:Y:S01]  /*1740*/  LDC.64 R26, c[0x0][0x398] ;  /* 0x0000e600ff1a7b82 */ /* 0x000ee20000000a00 */
[----:B0-----:R-:W-:Y:S01]  /*1750*/  IMAD R20, R5, R22, RZ ;  /* 0x0000001605147224 */ /* 0x001fe200078e02ff */
[----:B------:R-:W-:-:S04]  /*1760*/  SHF.R.U32.HI R5, RZ, 0x1, R22 ;  /* 0x00000001ff057819 */ /* 0x000fc80000011616 */
[----:B------:R-:W-:Y:S02]  /*1770*/  LEA R30, P0, R7, R20, 0x4 ;  /* 0x00000014071e7211 */ /* 0x000fe400078020ff */
[----:B-1----:R-:W-:-:S03]  /*1780*/  SHF.R.U32.HI R23, RZ, 0x2, R16 ;  /* 0x00000002ff177819 */ /* 0x002fc60000011610 */
[----:B------:R-:W-:Y:S01]  /*1790*/  IMAD.SHL.U32 R31, R30, 0x4, RZ ;  /* 0x000000041e1f7824 */ /* 0x000fe200078e00ff */
[----:B------:R-:W-:Y:S02]  /*17a0*/  LOP3.LUT R16, R16, 0x3, RZ, 0xc0, !PT ;  /* 0x0000000310107812 */ /* 0x000fe400078ec0ff */
[----:B------:R-:W-:Y:S02]  /*17b0*/  LEA.HI.X.SX32 R21, R20, RZ, 0x1, P0 ;  /* 0x000000ff14157211 */ /* 0x000fe400000f0eff */
[----:B--2---:R-:W-:Y:S01]  /*17c0*/  IADD3 R33, P0, PT, R31, R18, RZ ;  /* 0x000000121f217210 */ /* 0x004fe20007f1e0ff */
[----:B------:R-:W-:Y:S01]  /*17d0*/  IMAD.WIDE.U32 R16, R23, R5, R16 ;  /* 0x0000000517107225 */ /* 0x000fe200078e0010 */
[----:B------:R-:W-:-:S05]  /*17e0*/  SHF.L.U64.HI R30, R30, 0x2, R21 ;  /* 0x000000021e1e7819 */ /* 0x000fca0000010215 */
[----:B------:R-:W-:Y:S01]  /*17f0*/  IMAD.X R19, R30, 0x1, R19, P0 ;  /* 0x000000011e137824 */ /* 0x000fe200000e0613 */
[----:B------:R-:W-:-:S04]  /*1800*/  LEA R32, P0, R16, R33, 0x3 ;  /* 0x0000002110207211 */ /* 0x000fc800078018ff */
[----:B------:R-:W-:-:S03]  /*1810*/  LEA.HI.X R33, R16, R19, R17, 0x3, P0 ;  /* 0x0000001310217211 */ /* 0x000fc600000f1c11 */
[----:B------:R-:W-:Y:S02]  /*1820*/  IMAD.WIDE.U32 R28, R5, 0x40, R32 ;  /* 0x00000040051c7825 */ /* 0x000fe400078e0020 */
[----:B------:R-:W2:Y:S04]  /*1830*/  LDG.E.64 R18, desc[UR10][R32.64] ;  /* 0x0000000a20127981 */ /* 0x000ea8000c1e1b00 */
[----:B------:R-:W4:Y:S04]  /*1840*/  LDG.E.64 R20, desc[UR10][R28.64] ;  /* 0x0000000a1c147981 */ /* 0x000f28000c1e1b00 */
[----:B------:R-:W5:Y:S04]  /*1850*/  LDG.E.64 R22, desc[UR10][R32.64+0x20] ;  /* 0x0000200a20167981 */ /* 0x000f68000c1e1b00 */
[----:B------:R-:W5:Y:S01]  /*1860*/  LDG.E.64 R24, desc[UR10][R28.64+0x20] ;  /* 0x0000200a1c187981 */ /* 0x000f62000c1e1b00 */
[----:B------:R-:W-:Y:S05]  /*1870*/  WARPSYNC.ALL ;  /* 0x0000000000007948 */ /* 0x000fea0003800000 */
[----:B------:R-:W2:Y:S01]  /*1880*/  LDCU UR6, c[0x0][0x3b0] ;  /* 0x00007600ff0677ac */ /* 0x000ea20008000800 */
[----:B---3--:R-:W-:Y:S01]  /*1890*/  IADD3 R31, P0, PT, R31, R26, RZ ;  /* 0x0000001a1f1f7210 */ /* 0x008fe20007f1e0ff */
[----:B------:R-:W0:Y:S04]  /*18a0*/  LDCU UR7, c[0x0][0x3ac] ;  /* 0x00007580ff0777ac */ /* 0x000e280008000800 */
[----:B------:R-:W-:Y:S01]  /*18b0*/  IMAD.X R27, R30, 0x1, R27, P0 ;  /* 0x000000011e1b7824 */ /* 0x000fe200000e061b */
[----:B------:R-:W-:-:S04]  /*18c0*/  LEA R26, P0, R16, R31, 0x3 ;  /* 0x0000001f101a7211 */ /* 0x000fc800078018ff */
[----:B------:R-:W-:Y:S01]  /*18d0*/  LEA.HI.X R27, R16, R27, R17, 0x3, P0 ;  /* 0x0000001b101b7211 */ /* 0x000fe200000f1c11 */
[----:B--2---:R-:W-:Y:S01]  /*18e0*/  FMUL R17, R18, UR6 ;  /* 0x0000000612117c20 */ /* 0x004fe20008400000 */
[----:B------:R-:W-:Y:S01]  /*18f0*/  FMUL R16, R19, UR6 ;  /* 0x0000000613107c20 */ /* 0x000fe20008400000 */
[----:B----4-:R-:W-:Y:S01]  /*1900*/  FMUL R18, R21, UR6 ;  /* 0x0000000615127c20 */ /* 0x010fe20008400000 */
[----:B------:R-:W-:Y:S01]  /*1910*/  FMUL R19, R20, UR6 ;  /* 0x0000000614137c20 */ /* 0x000fe20008400000 */
[----:B0-----:R-:W-:Y:S01]  /*1920*/  FFMA R8, R8, UR7, R17 ;  /* 0x0000000708087c23 */ /* 0x001fe20008000011 */
[----:B------:R-:W-:Y:S01]  /*1930*/  FFMA R9, R9, UR7, R16 ;  /* 0x0000000709097c23 */ /* 0x000fe20008000010 */
[----:B------:R-:W-:Y:S01]  /*1940*/  FFMA R11, R11, UR7, R18 ;  /* 0x000000070b0b7c23 */ /* 0x000fe20008000012 */
[----:B-----5:R-:W-:Y:S01]  /*1950*/  FMUL R17, R22, UR6 ;  /* 0x0000000616117c20 */ /* 0x020fe20008400000 */
[----:B------:R-:W-:Y:S01]  /*1960*/  FMUL R18, R23, UR6 ;  /* 0x0000000617127c20 */ /* 0x000fe20008400000 */
[----:B------:R-:W-:Y:S01]  /*1970*/  FFMA R10, R10, UR7, R19 ;  /* 0x000000070a0a7c23 */ /* 0x000fe20008000013 */
[----:B------:R-:W-:Y:S01]  /*1980*/  FMUL R19, R24, UR6 ;  /* 0x0000000618137c20 */ /* 0x000fe20008400000 */
[----:B------:R-:W-:Y:S01]  /*1990*/  FMUL R20, R25, UR6 ;  /* 0x0000000619147c20 */ /* 0x000fe20008400000 */
[----:B------:R-:W-:Y:S01]  /*19a0*/  FFMA R16, R12, UR7, R17 ;  /* 0x000000070c107c23 */ /* 0x000fe20008000011 */
[----:B------:R-:W-:Y:S01]  /*19b0*/  FFMA R17, R13, UR7, R18 ;  /* 0x000000070d117c23 */ /* 0x000fe20008000012 */
[----:B------:R-:W-:-:S04]  /*19c0*/  IMAD.WIDE.U32 R12, R5, 0x40, R26 ;  /* 0x00000040050c7825 */ /* 0x000fc800078e001a */
[----:B------:R-:W-:Y:S01]  /*19d0*/  FFMA R14, R14, UR7, R19 ;  /* 0x000000070e0e7c23 */ /* 0x000fe20008000013 */
[----:B------:R-:W-:Y:S01]  /*19e0*/  FFMA R15, R15, UR7, R20 ;  /* 0x000000070f0f7c23 */ /* 0x000fe20008000014 */
[----:B------:R0:W-:Y:S04]  /*19f0*/  STG.E.64 desc[UR10][R26.64], R8 ;  /* 0x000000081a007986 */ /* 0x0001e8000c101b0a */
[----:B------:R0:W-:Y:S04]  /*1a00*/  STG.E.64 desc[UR10][R12.64], R10 ;  /* 0x0000000a0c007986 */ /* 0x0001e8000c101b0a */
[----:B------:R0:W-:Y:S04]  /*1a10*/  STG.E.64 desc[UR10][R26.64+0x20], R16 ;  /* 0x000020101a007986 */ /* 0x0001e8000c101b0a */
[----:B------:R0:W-:Y:S02]  /*1a20*/  STG.E.64 desc[UR10][R12.64+0x20], R14 ;  /* 0x0000200e0c007986 */ /* 0x0001e4000c101b0a */
.L_x_17:
[----:B------:R-:W-:Y:S05]  /*1a30*/  @!P1 BRA `(.L_x_18) ;  /* 0xffffffec00009947 */ /* 0x000fea000383ffff */
.L_x_7:
[----:B------:R-:W-:Y:S05]  /*1a40*/  BSYNC.RECONVERGENT B0 ;  /* 0x0000000000007941 */ /* 0x000fea0003800200 */
.L_x_6:
[----:B------:R-:W1:Y:S01]  /*1a50*/  LDCU UR6, c[0x0][0x3a4] ;  /* 0x00007480ff0677ac */ /* 0x000e620008000800 */
[----:B------:R-:W-:Y:S01]  /*1a60*/  IMAD.IADD R7, R2, 0x1, R7 ;  /* 0x0000000102077824 */ /* 0x000fe200078e0207 */
[----:B-1----:R-:W-:-:S04]  /*1a70*/  USHF.R.S32.HI UR7, URZ, 0x1f, UR6 ;  /* 0x0000001fff077899 */ /* 0x002fc80008011406 */
[----:B------:R-:W-:-:S04]  /*1a80*/  ULEA.HI UR7, UR7, UR6, URZ, 0x4 ;  /* 0x0000000607077291 */ /* 0x000fc8000f8f20ff */
[----:B------:R-:W-:-:S06]  /*1a90*/  USHF.R.S32.HI UR7, URZ, 0x4, UR7 ;  /* 0x00000004ff077899 */ /* 0x000fcc0008011407 */
[----:B------:R-:W-:-:S13]  /*1aa0*/  ISETP.GE.AND P0, PT, R7, UR7, PT ;  /* 0x0000000707007c0c */ /* 0x000fda000bf06270 */
[----:B------:R-:W-:Y:S05]  /*1ab0*/  @!P0 BRA `(.L_x_0) ;  /* 0xffffffe800c08947 */ /* 0x000fea000383ffff */
[----:B------:R-:W-:Y:S05]  /*1ac0*/  EXIT ;  /* 0x000000000000794d */ /* 0x000fea0003800000 */
.L_x_19:
[----:B------:R-:W-:-:S00]  /*1ad0*/  BRA `(.L_x_19) ;  /* 0xfffffffc00fc7947 */ /* 0x000fc0000383ffff */
[----:B------:R-:W-:-:S00]  /*1ae0*/  NOP ;  /* 0x0000000000007918 */ /* 0x000fc00000000000 */
        /* <DEDUP_REMOVED lines=9> */
.L_x_20:


//--------------------- .nv.shared.reserved.0     --------------------------
	.section	.nv.shared.reserved.0,"aw",@nobits
	.weak		__nv_reservedSMEM_offset_0_alias
	.size		__nv_reservedSMEM_offset_0_alias, 0, 64
	.other		__nv_reservedSMEM_offset_0_alias,@"STO_CUDA_RESERVED_SHARED STV_DEFAULT"
__nv_reservedSMEM_offset_0_alias:
	.zero		0
	.zero		64


//--------------------- .nv.constant0.simple_wmma_gemm --------------------------
	.section	.nv.constant0.simple_wmma_gemm,"a",@progbits
	.sectionflags	@""
	.align	4
.nv.constant0.simple_wmma_gemm:
	.zero		948


//--------------------- SYMBOLS --------------------------

	.type		.nv.reservedSmem.offset0,@object
	.size		.nv.reservedSmem.offset0,0x4
